//
// Generated by NVIDIA NVVM Compiler
//
// Compiler Build ID: CL-36424714
// Cuda compilation tools, release 13.0, V13.0.88
// Based on NVVM 20.0.0
//

.version 9.0
.target sm_100
.address_size 64

	// .globl	_Z14groupSumKerneliiPiPfS0_

.visible .entry _Z14groupSumKerneliiPiPfS0_(
	.param .u32 _Z14groupSumKerneliiPiPfS0__param_0,
	.param .u32 _Z14groupSumKerneliiPiPfS0__param_1,
	.param .u64 .ptr .align 1 _Z14groupSumKerneliiPiPfS0__param_2,
	.param .u64 .ptr .align 1 _Z14groupSumKerneliiPiPfS0__param_3,
	.param .u64 .ptr .align 1 _Z14groupSumKerneliiPiPfS0__param_4
)
{
	.reg .pred 	%p<2>;
	.reg .b32 	%r<10>;
	.reg .b32 	%f<3>;
	.reg .b64 	%rd<13>;

	ld.param.u32 	%r3, [_Z14groupSumKerneliiPiPfS0__param_0];
	ld.param.u32 	%r4, [_Z14groupSumKerneliiPiPfS0__param_1];
	ld.param.u64 	%rd3, [_Z14groupSumKerneliiPiPfS0__param_2];
	ld.param.u64 	%rd1, [_Z14groupSumKerneliiPiPfS0__param_3];
	ld.param.u64 	%rd2, [_Z14groupSumKerneliiPiPfS0__param_4];
	cvta.to.global.u64 	%rd4, %rd3;
	mov.u32 	%r5, %ctaid.x;
	mov.u32 	%r6, %ctaid.y;
	mad.lo.s32 	%r1, %r4, %r5, %r6;
	mul.wide.s32 	%rd5, %r1, 4;
	add.s64 	%rd6, %rd4, %rd5;
	ld.global.u32 	%r2, [%rd6];
	setp.eq.s32 	%p1, %r2, -1;
	@%p1 bra 	$L__BB0_2;
	cvta.to.global.u64 	%rd7, %rd1;
	cvta.to.global.u64 	%rd8, %rd2;
	mov.u32 	%r7, %tid.x;
	mad.lo.s32 	%r8, %r2, %r3, %r7;
	mad.lo.s32 	%r9, %r1, %r3, %r7;
	mul.wide.s32 	%rd9, %r9, 4;
	add.s64 	%rd10, %rd7, %rd9;
	ld.global.f32 	%f1, [%rd10];
	mul.wide.s32 	%rd11, %r8, 4;
	add.s64 	%rd12, %rd8, %rd11;
	atom.global.add.f32 	%f2, [%rd12], %f1;
$L__BB0_2:
	ret;

}


// ===== COMPILED SASS (sm_100) =====

	.target	sm_100

	.elftype	@"ET_EXEC"


//--------------------- .note.nv.tkinfo           --------------------------
	.section	.note.nv.tkinfo,"",@"SHT_NOTE"
	.sectionflags	@"SHF_NOTE_NV_TKINFO"
	.tkinfo
        /*0018*/ 	.word	0x00000002
        /*0030*/ 	.string	""
        /*0030*/ 	.string	"ptxas"
        /*0030*/ 	.string	"Cuda compilation tools, release 13.0, V13.0.88"
        /*0030*/ 	.string	"Build cuda_13.0.r13.0/compiler.36424714_0"
        /*0030*/ 	.string	"-arch sm_100 -m 64 "



//--------------------- .note.nv.cuinfo           --------------------------
	.section	.note.nv.cuinfo,"",@"SHT_NOTE"
	.sectionflags	@"SHF_NOTE_NV_CUINFO"
        /*0018*/ 	.short	0x0002
        /*001a*/ 	.short	0x0064
        /*001c*/ 	.short	0x0082
	.zero		2


//--------------------- .nv.info                  --------------------------
	.section	.nv.info,"",@"SHT_CUDA_INFO"
	.align	4


	//----- nvinfo : EIATTR_REGCOUNT
	.align		4
        /*0000*/ 	.byte	0x04, 0x2f
        /*0002*/ 	.short	(.L_1 - .L_0)
	.align		4
.L_0:
        /*0004*/ 	.word	index@(_Z14groupSumKerneliiPiPfS0_)
        /*0008*/ 	.word	0x0000000a


	//----- nvinfo : EIATTR_FRAME_SIZE
	.align		4
.L_1:
        /*000c*/ 	.byte	0x04, 0x11
        /*000e*/ 	.short	(.L_3 - .L_2)
	.align		4
.L_2:
        /*0010*/ 	.word	index@(_Z14groupSumKerneliiPiPfS0_)
        /*0014*/ 	.word	0x00000000


	//----- nvinfo : EIATTR_MIN_STACK_SIZE
	.align		4
.L_3:
        /*0018*/ 	.byte	0x04, 0x12
        /*001a*/ 	.short	(.L_5 - .L_4)
	.align		4
.L_4:
        /*001c*/ 	.word	index@(_Z14groupSumKerneliiPiPfS0_)
        /*0020*/ 	.word	0x00000000
.L_5:


//--------------------- .nv.compat                --------------------------
	.section	.nv.compat,"",@"SHT_CUDA_COMPAT_INFO"
	.align	4
        /*0000*/ 	.byte	0x02, 0x09, 0x00, 0x00, 0x02, 0x02, 0x01, 0x00, 0x02, 0x05, 0x05, 0x00, 0x03, 0x07, 0x01, 0x01
        /*0010*/ 	.byte	0x02, 0x03, 0x00, 0x00, 0x02, 0x06, 0x01, 0x00, 0x04, 0x0b, 0x08, 0x00, 0x09, 0x00, 0x00, 0x00
        /*0020*/ 	.byte	0x00, 0x00, 0x00, 0x00


//--------------------- .nv.info._Z14groupSumKerneliiPiPfS0_ --------------------------
	.section	.nv.info._Z14groupSumKerneliiPiPfS0_,"",@"SHT_CUDA_INFO"
	.sectionflags	@""
	.align	4


	//----- nvinfo : EIATTR_CUDA_API_VERSION
	.align		4
        /*0000*/ 	.byte	0x04, 0x37
        /*0002*/ 	.short	(.L_7 - .L_6)
.L_6:
        /*0004*/ 	.word	0x00000082


	//----- nvinfo : EIATTR_KPARAM_INFO
	.align		4
.L_7:
        /*0008*/ 	.byte	0x04, 0x17
        /*000a*/ 	.short	(.L_9 - .L_8)
.L_8:
        /*000c*/ 	.word	0x00000000
        /*0010*/ 	.short	0x0004
        /*0012*/ 	.short	0x0018
        /*0014*/ 	.byte	0x00, 0xf5, 0x21, 0x00


	//----- nvinfo : EIATTR_KPARAM_INFO
	.align		4
.L_9:
        /*0018*/ 	.byte	0x04, 0x17
        /*001a*/ 	.short	(.L_11 - .L_10)
.L_10:
        /*001c*/ 	.word	0x00000000
        /*0020*/ 	.short	0x0003
        /*0022*/ 	.short	0x0010
        /*0024*/ 	.byte	0x00, 0xf5, 0x21, 0x00


	//----- nvinfo : EIATTR_KPARAM_INFO
	.align		4
.L_11:
        /*0028*/ 	.byte	0x04, 0x17
        /*002a*/ 	.short	(.L_13 - .L_12)
.L_12:
        /*002c*/ 	.word	0x00000000
        /*0030*/ 	.short	0x0002
        /*0032*/ 	.short	0x0008
        /*0034*/ 	.byte	0x00, 0xf5, 0x21, 0x00


	//----- nvinfo : EIATTR_KPARAM_INFO
	.align		4
.L_13:
        /*0038*/ 	.byte	0x04, 0x17
        /*003a*/ 	.short	(.L_15 - .L_14)
.L_14:
        /*003c*/ 	.word	0x00000000
        /*0040*/ 	.short	0x0001
        /*0042*/ 	.short	0x0004
        /*0044*/ 	.byte	0x00, 0xf0, 0x11, 0x00


	//----- nvinfo : EIATTR_KPARAM_INFO
	.align		4
.L_15:
        /*0048*/ 	.byte	0x04, 0x17
        /*004a*/ 	.short	(.L_17 - .L_16)
.L_16:
        /*004c*/ 	.word	0x00000000
        /*0050*/ 	.short	0x0000
        /*0052*/ 	.short	0x0000
        /*0054*/ 	.byte	0x00, 0xf0, 0x11, 0x00


	//----- nvinfo : EIATTR_SPARSE_MMA_MASK
	.align		4
.L_17:
        /*0058*/ 	.byte	0x03, 0x50
        /*005a*/ 	.short	0x0000


	//----- nvinfo : EIATTR_MAXREG_COUNT
	.align		4
        /*005c*/ 	.byte	0x03, 0x1b
        /*005e*/ 	.short	0x00ff


	//----- nvinfo : EIATTR_MERCURY_ISA_VERSION
	.align		4
        /*0060*/ 	.byte	0x03, 0x5f
        /*0062*/ 	.short	0x0101


	//----- nvinfo : EIATTR_VRC_CTA_INIT_COUNT
	.align		4
        /*0064*/ 	.byte	0x02, 0x4a
	.zero		1
	.zero		1


	//----- nvinfo : EIATTR_EXIT_INSTR_OFFSETS
	.align		4
        /*0068*/ 	.byte	0x04, 0x1c
        /*006a*/ 	.short	(.L_19 - .L_18)


	//   ....[0]....
.L_18:
        /*006c*/ 	.word	0x000000a0


	//   ....[1]....
        /*0070*/ 	.word	0x00000150


	//----- nvinfo : EIATTR_CBANK_PARAM_SIZE
	.align		4
.L_19:
        /*0074*/ 	.byte	0x03, 0x19
        /*0076*/ 	.short	0x0020


	//----- nvinfo : EIATTR_PARAM_CBANK
	.align		4
        /*0078*/ 	.byte	0x04, 0x0a
        /*007a*/ 	.short	(.L_21 - .L_20)
	.align		4
.L_20:
        /*007c*/ 	.word	index@(.nv.constant0._Z14groupSumKerneliiPiPfS0_)
        /*0080*/ 	.short	0x0380
        /*0082*/ 	.short	0x0020


	//----- nvinfo : EIATTR_SW_WAR
	.align		4
.L_21:
        /*0084*/ 	.byte	0x04, 0x36
        /*0086*/ 	.short	(.L_23 - .L_22)
.L_22:
        /*0088*/ 	.word	0x00000008
.L_23:


//--------------------- .nv.callgraph             --------------------------
	.section	.nv.callgraph,"",@"SHT_CUDA_CALLGRAPH"
	.align	4
	.sectionentsize	8
	.align		4
        /*0000*/ 	.word	0x00000000
	.align		4
        /*0004*/ 	.word	0xffffffff
	.align		4
        /*0008*/ 	.word	0x00000000
	.align		4
        /*000c*/ 	.word	0xfffffffe
	.align		4
        /*0010*/ 	.word	0x00000000
	.align		4
        /*0014*/ 	.word	0xfffffffd
	.align		4
        /*0018*/ 	.word	0x00000000
	.align		4
        /*001c*/ 	.word	0xfffffffc


//--------------------- .text._Z14groupSumKerneliiPiPfS0_ --------------------------
	.section	.text._Z14groupSumKerneliiPiPfS0_,"ax",@progbits
	.align	128
        .global         _Z14groupSumKerneliiPiPfS0_
        .type           _Z14groupSumKerneliiPiPfS0_,@function
        .size           _Z14groupSumKerneliiPiPfS0_,(.L_x_1 - _Z14groupSumKerneliiPiPfS0_)
        .other          _Z14groupSumKerneliiPiPfS0_,@"STO_CUDA_ENTRY STV_DEFAULT"
_Z14groupSumKerneliiPiPfS0_:
.text._Z14groupSumKerneliiPiPfS0_:
[----:B------:R-:W-:Y:S01]  /*0000*/  LDC R1, c[0x0][0x37c] ;  /* 0x0000df00ff017b82 */ /* 0x000fe20000000800 */
[----:B------:R-:W0:Y:S07]  /*0010*/  S2R R5, SR_CTAID.Y ;  /* 0x0000000000057919 */ /* 0x000e2e0000002600 */
[----:B------:R-:W0:Y:S01]  /*0020*/  S2UR UR6, SR_CTAID.X ;  /* 0x00000000000679c3 */ /* 0x000e220000002500 */
[----:B------:R-:W1:Y:S07]  /*0030*/  LDCU.64 UR4, c[0x0][0x358] ;  /* 0x00006b00ff0477ac */ /* 0x000e6e0008000a00 */
[----:B------:R-:W0:Y:S08]  /*0040*/  LDC R0, c[0x0][0x384] ;  /* 0x0000e100ff007b82 */ /* 0x000e300000000800 */
[----:B------:R-:W2:Y:S01]  /*0050*/  LDC.64 R2, c[0x0][0x388] ;  /* 0x0000e200ff027b82 */ /* 0x000ea20000000a00 */
[----:B0-----:R-:W-:-:S04]  /*0060*/  IMAD R5, R0, UR6, R5 ;  /* 0x0000000600057c24 */ /* 0x001fc8000f8e0205 */
[----:B--2---:R-:W-:-:S05]  /*0070*/  IMAD.WIDE R2, R5, 0x4, R2 ;  /* 0x0000000405027825 */ /* 0x004fca00078e0202 */
[----:B-1----:R-:W2:Y:S02]  /*0080*/  LDG.E R0, desc[UR4][R2.64] ;  /* 0x0000000402007981 */ /* 0x002ea4000c1e1900 */
[----:B--2---:R-:W-:-:S13]  /*0090*/  ISETP.NE.AND P0, PT, R0, -0x1, PT ;  /* 0xffffffff0000780c */ /* 0x004fda0003f05270 */
[----:B------:R-:W-:Y:S05]  /*00a0*/  @!P0 EXIT ;  /* 0x000000000000894d */ /* 0x000fea0003800000 */
[----:B------:R-:W0:Y:S01]  /*00b0*/  S2R R7, SR_TID.X ;  /* 0x0000000000077919 */ /* 0x000e220000002100 */
[----:B------:R-:W1:Y:S01]  /*00c0*/  LDC.64 R2, c[0x0][0x390] ;  /* 0x0000e400ff027b82 */ /* 0x000e620000000a00 */
[----:B------:R-:W0:Y:S02]  /*00d0*/  LDCU UR6, c[0x0][0x380] ;  /* 0x00007000ff0677ac */ /* 0x000e240008000800 */
[----:B0-----:R-:W-:-:S04]  /*00e0*/  IMAD R5, R5, UR6, R7 ;  /* 0x0000000605057c24 */ /* 0x001fc8000f8e0207 */
[----:B-1----:R-:W-:Y:S02]  /*00f0*/  IMAD.WIDE R2, R5, 0x4, R2 ;  /* 0x0000000405027825 */ /* 0x002fe400078e0202 */
[----:B------:R-:W0:Y:S04]  /*0100*/  LDC.64 R4, c[0x0][0x398] ;  /* 0x0000e600ff047b82 */ /* 0x000e280000000a00 */
[----:B------:R-:W2:Y:S01]  /*0110*/  LDG.E R3, desc[UR4][R2.64] ;  /* 0x0000000402037981 */ /* 0x000ea2000c1e1900 */
[----:B------:R-:W-:-:S04]  /*0120*/  IMAD R7, R0, UR6, R7 ;  /* 0x0000000600077c24 */ /* 0x000fc8000f8e0207 */
[----:B0-----:R-:W-:-:S05]  /*0130*/  IMAD.WIDE R4, R7, 0x4, R4 ;  /* 0x0000000407047825 */ /* 0x001fca00078e0204 */
[----:B--2---:R-:W-:Y:S01]  /*0140*/  REDG.E.ADD.F32.FTZ.RN.STRONG.GPU desc[UR4][R4.64], R3 ;  /* 0x00000003040079a6 */ /* 0x004fe2000c12f304 */
[----:B------:R-:W-:Y:S05]  /*0150*/  EXIT ;  /* 0x000000000000794d */ /* 0x000fea0003800000 */
.L_x_0:
[----:B------:R-:W-:-:S00]  /*0160*/  BRA `(.L_x_0) ;  /* 0xfffffffc00fc7947 */ /* 0x000fc0000383ffff */
[----:B------:R-:W-:-:S00]  /*0170*/  NOP ;  /* 0x0000000000007918 */ /* 0x000fc00000000000 */
        /* <DEDUP_REMOVED lines=8> */
.L_x_1:


//--------------------- .nv.shared.reserved.0     --------------------------
	.section	.nv.shared.reserved.0,"aw",@nobits
	.weak		__nv_reservedSMEM_offset_0_alias
	.size		__nv_reservedSMEM_offset_0_alias, 0, 64
	.other		__nv_reservedSMEM_offset_0_alias,@"STO_CUDA_RESERVED_SHARED STV_DEFAULT"
__nv_reservedSMEM_offset_0_alias:
	.zero		0
	.zero		64


//--------------------- .nv.constant0._Z14groupSumKerneliiPiPfS0_ --------------------------
	.section	.nv.constant0._Z14groupSumKerneliiPiPfS0_,"a",@progbits
	.sectionflags	@""
	.align	4
.nv.constant0._Z14groupSumKerneliiPiPfS0_:
	.zero		928


//--------------------- SYMBOLS --------------------------

	.type		.nv.reservedSmem.offset0,@object
	.size		.nv.reservedSmem.offset0,0x4
